//
// Generated by NVIDIA NVVM Compiler
//
// Compiler Build ID: CL-36424714
// Cuda compilation tools, release 13.0, V13.0.88
// Based on NVVM 20.0.0
//

.version 9.0
.target sm_100
.address_size 64

	// .globl	_Z14kernel420To444PhS_iii

.visible .entry _Z14kernel420To444PhS_iii(
	.param .u64 .ptr .align 1 _Z14kernel420To444PhS_iii_param_0,
	.param .u64 .ptr .align 1 _Z14kernel420To444PhS_iii_param_1,
	.param .u32 _Z14kernel420To444PhS_iii_param_2,
	.param .u32 _Z14kernel420To444PhS_iii_param_3,
	.param .u32 _Z14kernel420To444PhS_iii_param_4
)
{
	.reg .pred 	%p<9>;
	.reg .b16 	%rs<6>;
	.reg .b32 	%r<42>;
	.reg .b64 	%rd<20>;

	ld.param.u64 	%rd3, [_Z14kernel420To444PhS_iii_param_0];
	ld.param.u64 	%rd4, [_Z14kernel420To444PhS_iii_param_1];
	ld.param.u32 	%r6, [_Z14kernel420To444PhS_iii_param_2];
	ld.param.u32 	%r7, [_Z14kernel420To444PhS_iii_param_3];
	ld.param.u32 	%r8, [_Z14kernel420To444PhS_iii_param_4];
	cvta.to.global.u64 	%rd1, %rd4;
	cvta.to.global.u64 	%rd2, %rd3;
	mov.u32 	%r9, %ctaid.y;
	mov.u32 	%r10, %ntid.y;
	mov.u32 	%r11, %tid.y;
	mad.lo.s32 	%r1, %r9, %r10, %r11;
	mov.u32 	%r12, %ctaid.x;
	mov.u32 	%r13, %ntid.x;
	mov.u32 	%r14, %tid.x;
	mad.lo.s32 	%r2, %r12, %r13, %r14;
	mad.lo.s32 	%r15, %r8, %r1, %r2;
	mul.lo.s32 	%r16, %r8, %r7;
	setp.lt.s32 	%p1, %r15, 0;
	setp.ge.s32 	%p2, %r15, %r16;
	or.pred  	%p3, %p1, %p2;
	@%p3 bra 	$L__BB0_9;
	setp.ge.s32 	%p4, %r2, %r6;
	@%p4 bra 	$L__BB0_3;
	cvt.u64.u32 	%rd5, %r15;
	add.s64 	%rd6, %rd2, %rd5;
	ld.global.u8 	%rs1, [%rd6];
	add.s64 	%rd7, %rd1, %rd5;
	st.global.u8 	[%rd7], %rs1;
$L__BB0_3:
	shr.u32 	%r17, %r7, 31;
	add.s32 	%r18, %r7, %r17;
	shr.s32 	%r19, %r18, 1;
	setp.ge.s32 	%p5, %r1, %r19;
	@%p5 bra 	$L__BB0_9;
	shr.u32 	%r20, %r6, 31;
	add.s32 	%r21, %r6, %r20;
	shr.s32 	%r5, %r21, 1;
	setp.ge.s32 	%p6, %r2, %r5;
	@%p6 bra 	$L__BB0_6;
	add.s32 	%r36, %r15, %r16;
	cvt.s64.s32 	%rd14, %r36;
	add.s64 	%rd15, %rd2, %rd14;
	ld.global.u8 	%rs4, [%rd15];
	mul.lo.s32 	%r37, %r1, %r8;
	shl.b32 	%r38, %r37, 2;
	shl.b32 	%r39, %r2, 1;
	add.s32 	%r40, %r38, %r39;
	add.s32 	%r41, %r40, %r16;
	cvt.s64.s32 	%rd16, %r41;
	add.s64 	%rd17, %rd1, %rd16;
	st.global.u8 	[%rd17], %rs4;
	st.global.u8 	[%rd17+1], %rs4;
	ld.global.u8 	%rs5, [%rd15];
	cvt.s64.s32 	%rd18, %r8;
	add.s64 	%rd19, %rd17, %rd18;
	st.global.u8 	[%rd19], %rs5;
	st.global.u8 	[%rd19+1], %rs5;
	bra.uni 	$L__BB0_9;
$L__BB0_6:
	shr.u32 	%r22, %r8, 31;
	add.s32 	%r23, %r8, %r22;
	shr.s32 	%r24, %r23, 1;
	setp.le.s32 	%p7, %r2, %r24;
	@%p7 bra 	$L__BB0_9;
	add.s32 	%r28, %r8, %r5;
	sub.s32 	%r29, %r28, %r24;
	setp.ge.s32 	%p8, %r2, %r29;
	@%p8 bra 	$L__BB0_9;
	add.s32 	%r30, %r15, %r16;
	cvt.s64.s32 	%rd8, %r30;
	add.s64 	%rd9, %rd2, %rd8;
	ld.global.u8 	%rs2, [%rd9];
	shl.b32 	%r31, %r1, 2;
	or.b32  	%r32, %r31, 2;
	shl.b32 	%r33, %r2, 1;
	mad.lo.s32 	%r34, %r8, %r32, %r33;
	add.s32 	%r35, %r34, %r16;
	cvt.s64.s32 	%rd10, %r35;
	add.s64 	%rd11, %rd1, %rd10;
	st.global.u8 	[%rd11], %rs2;
	st.global.u8 	[%rd11+1], %rs2;
	ld.global.u8 	%rs3, [%rd9];
	cvt.s64.s32 	%rd12, %r8;
	add.s64 	%rd13, %rd11, %rd12;
	st.global.u8 	[%rd13], %rs3;
	st.global.u8 	[%rd13+1], %rs3;
$L__BB0_9:
	ret;

}


// ===== COMPILED SASS (sm_100) =====

	.target	sm_100

	.elftype	@"ET_EXEC"


//--------------------- .note.nv.tkinfo           --------------------------
	.section	.note.nv.tkinfo,"",@"SHT_NOTE"
	.sectionflags	@"SHF_NOTE_NV_TKINFO"
	.tkinfo
        /*0018*/ 	.word	0x00000002
        /*0030*/ 	.string	""
        /*0030*/ 	.string	"ptxas"
        /*0030*/ 	.string	"Cuda compilation tools, release 13.0, V13.0.88"
        /*0030*/ 	.string	"Build cuda_13.0.r13.0/compiler.36424714_0"
        /*0030*/ 	.string	"-arch sm_100 -m 64 "



//--------------------- .note.nv.cuinfo           --------------------------
	.section	.note.nv.cuinfo,"",@"SHT_NOTE"
	.sectionflags	@"SHF_NOTE_NV_CUINFO"
        /*0018*/ 	.short	0x0002
        /*001a*/ 	.short	0x0064
        /*001c*/ 	.short	0x0082
	.zero		2


//--------------------- .nv.info                  --------------------------
	.section	.nv.info,"",@"SHT_CUDA_INFO"
	.align	4


	//----- nvinfo : EIATTR_REGCOUNT
	.align		4
        /*0000*/ 	.byte	0x04, 0x2f
        /*0002*/ 	.short	(.L_1 - .L_0)
	.align		4
.L_0:
        /*0004*/ 	.word	index@(_Z14kernel420To444PhS_iii)
        /*0008*/ 	.word	0x00000010


	//----- nvinfo : EIATTR_FRAME_SIZE
	.align		4
.L_1:
        /*000c*/ 	.byte	0x04, 0x11
        /*000e*/ 	.short	(.L_3 - .L_2)
	.align		4
.L_2:
        /*0010*/ 	.word	index@(_Z14kernel420To444PhS_iii)
        /*0014*/ 	.word	0x00000000


	//----- nvinfo : EIATTR_MIN_STACK_SIZE
	.align		4
.L_3:
        /*0018*/ 	.byte	0x04, 0x12
        /*001a*/ 	.short	(.L_5 - .L_4)
	.align		4
.L_4:
        /*001c*/ 	.word	index@(_Z14kernel420To444PhS_iii)
        /*0020*/ 	.word	0x00000000
.L_5:


//--------------------- .nv.compat                --------------------------
	.section	.nv.compat,"",@"SHT_CUDA_COMPAT_INFO"
	.align	4
        /*0000*/ 	.byte	0x02, 0x09, 0x00, 0x00, 0x02, 0x02, 0x01, 0x00, 0x02, 0x05, 0x05, 0x00, 0x03, 0x07, 0x01, 0x01
        /*0010*/ 	.byte	0x02, 0x03, 0x00, 0x00, 0x02, 0x06, 0x01, 0x00, 0x04, 0x0b, 0x08, 0x00, 0x09, 0x00, 0x00, 0x00
        /*0020*/ 	.byte	0x00, 0x00, 0x00, 0x00


//--------------------- .nv.info._Z14kernel420To444PhS_iii --------------------------
	.section	.nv.info._Z14kernel420To444PhS_iii,"",@"SHT_CUDA_INFO"
	.sectionflags	@""
	.align	4


	//----- nvinfo : EIATTR_CUDA_API_VERSION
	.align		4
        /*0000*/ 	.byte	0x04, 0x37
        /*0002*/ 	.short	(.L_7 - .L_6)
.L_6:
        /*0004*/ 	.word	0x00000082


	//----- nvinfo : EIATTR_KPARAM_INFO
	.align		4
.L_7:
        /*0008*/ 	.byte	0x04, 0x17
        /*000a*/ 	.short	(.L_9 - .L_8)
.L_8:
        /*000c*/ 	.word	0x00000000
        /*0010*/ 	.short	0x0004
        /*0012*/ 	.short	0x0018
        /*0014*/ 	.byte	0x00, 0xf0, 0x11, 0x00


	//----- nvinfo : EIATTR_KPARAM_INFO
	.align		4
.L_9:
        /*0018*/ 	.byte	0x04, 0x17
        /*001a*/ 	.short	(.L_11 - .L_10)
.L_10:
        /*001c*/ 	.word	0x00000000
        /*0020*/ 	.short	0x0003
        /*0022*/ 	.short	0x0014
        /*0024*/ 	.byte	0x00, 0xf0, 0x11, 0x00


	//----- nvinfo : EIATTR_KPARAM_INFO
	.align		4
.L_11:
        /*0028*/ 	.byte	0x04, 0x17
        /*002a*/ 	.short	(.L_13 - .L_12)
.L_12:
        /*002c*/ 	.word	0x00000000
        /*0030*/ 	.short	0x0002
        /*0032*/ 	.short	0x0010
        /*0034*/ 	.byte	0x00, 0xf0, 0x11, 0x00


	//----- nvinfo : EIATTR_KPARAM_INFO
	.align		4
.L_13:
        /*0038*/ 	.byte	0x04, 0x17
        /*003a*/ 	.short	(.L_15 - .L_14)
.L_14:
        /*003c*/ 	.word	0x00000000
        /*0040*/ 	.short	0x0001
        /*0042*/ 	.short	0x0008
        /*0044*/ 	.byte	0x00, 0xf5, 0x21, 0x00


	//----- nvinfo : EIATTR_KPARAM_INFO
	.align		4
.L_15:
        /*0048*/ 	.byte	0x04, 0x17
        /*004a*/ 	.short	(.L_17 - .L_16)
.L_16:
        /*004c*/ 	.word	0x00000000
        /*0050*/ 	.short	0x0000
        /*0052*/ 	.short	0x0000
        /*0054*/ 	.byte	0x00, 0xf5, 0x21, 0x00


	//----- nvinfo : EIATTR_SPARSE_MMA_MASK
	.align		4
.L_17:
        /*0058*/ 	.byte	0x03, 0x50
        /*005a*/ 	.short	0x0000


	//----- nvinfo : EIATTR_MAXREG_COUNT
	.align		4
        /*005c*/ 	.byte	0x03, 0x1b
        /*005e*/ 	.short	0x00ff


	//----- nvinfo : EIATTR_MERCURY_ISA_VERSION
	.align		4
        /*0060*/ 	.byte	0x03, 0x5f
        /*0062*/ 	.short	0x0101


	//----- nvinfo : EIATTR_VRC_CTA_INIT_COUNT
	.align		4
        /*0064*/ 	.byte	0x02, 0x4a
	.zero		1
	.zero		1


	//----- nvinfo : EIATTR_EXIT_INSTR_OFFSETS
	.align		4
        /*0068*/ 	.byte	0x04, 0x1c
        /*006a*/ 	.short	(.L_19 - .L_18)


	//   ....[0]....
.L_18:
        /*006c*/ 	.word	0x000000f0


	//   ....[1]....
        /*0070*/ 	.word	0x00000200


	//   ....[2]....
        /*0074*/ 	.word	0x00000360


	//   ....[3]....
        /*0078*/ 	.word	0x000003a0


	//   ....[4]....
        /*007c*/ 	.word	0x000003d0


	//   ....[5]....
        /*0080*/ 	.word	0x00000500


	//----- nvinfo : EIATTR_CRS_STACK_SIZE
	.align		4
.L_19:
        /*0084*/ 	.byte	0x04, 0x1e
        /*0086*/ 	.short	(.L_21 - .L_20)
.L_20:
        /*0088*/ 	.word	0x00000000


	//----- nvinfo : EIATTR_CBANK_PARAM_SIZE
	.align		4
.L_21:
        /*008c*/ 	.byte	0x03, 0x19
        /*008e*/ 	.short	0x001c


	//----- nvinfo : EIATTR_PARAM_CBANK
	.align		4
        /*0090*/ 	.byte	0x04, 0x0a
        /*0092*/ 	.short	(.L_23 - .L_22)
	.align		4
.L_22:
        /*0094*/ 	.word	index@(.nv.constant0._Z14kernel420To444PhS_iii)
        /*0098*/ 	.short	0x0380
        /*009a*/ 	.short	0x001c


	//----- nvinfo : EIATTR_SW_WAR
	.align		4
.L_23:
        /*009c*/ 	.byte	0x04, 0x36
        /*009e*/ 	.short	(.L_25 - .L_24)
.L_24:
        /*00a0*/ 	.word	0x00000008
.L_25:


//--------------------- .nv.callgraph             --------------------------
	.section	.nv.callgraph,"",@"SHT_CUDA_CALLGRAPH"
	.align	4
	.sectionentsize	8
	.align		4
        /*0000*/ 	.word	0x00000000
	.align		4
        /*0004*/ 	.word	0xffffffff
	.align		4
        /*0008*/ 	.word	0x00000000
	.align		4
        /*000c*/ 	.word	0xfffffffe
	.align		4
        /*0010*/ 	.word	0x00000000
	.align		4
        /*0014*/ 	.word	0xfffffffd
	.align		4
        /*0018*/ 	.word	0x00000000
	.align		4
        /*001c*/ 	.word	0xfffffffc


//--------------------- .text._Z14kernel420To444PhS_iii --------------------------
	.section	.text._Z14kernel420To444PhS_iii,"ax",@progbits
	.align	128
        .global         _Z14kernel420To444PhS_iii
        .type           _Z14kernel420To444PhS_iii,@function
        .size           _Z14kernel420To444PhS_iii,(.L_x_4 - _Z14kernel420To444PhS_iii)
        .other          _Z14kernel420To444PhS_iii,@"STO_CUDA_ENTRY STV_DEFAULT"
_Z14kernel420To444PhS_iii:
.text._Z14kernel420To444PhS_iii:
[----:B------:R-:W-:Y:S01]  /*0000*/  LDC R1, c[0x0][0x37c] ;  /* 0x0000df00ff017b82 */ /* 0x000fe20000000800 */
[----:B------:R-:W0:Y:S07]  /*0010*/  S2R R2, SR_TID.Y ;  /* 0x0000000000027919 */ /* 0x000e2e0000002200 */
[----:B------:R-:W0:Y:S01]  /*0020*/  LDC R9, c[0x0][0x364] ;  /* 0x0000d900ff097b82 */ /* 0x000e220000000800 */
[----:B------:R-:W1:Y:S01]  /*0030*/  LDCU UR8, c[0x0][0x394] ;  /* 0x00007280ff0877ac */ /* 0x000e620008000800 */
[----:B------:R-:W2:Y:S06]  /*0040*/  S2R R3, SR_TID.X ;  /* 0x0000000000037919 */ /* 0x000eac0000002100 */
[----:B------:R-:W0:Y:S08]  /*0050*/  S2UR UR4, SR_CTAID.Y ;  /* 0x00000000000479c3 */ /* 0x000e300000002600 */
[----:B------:R-:W2:Y:S08]  /*0060*/  S2UR UR5, SR_CTAID.X ;  /* 0x00000000000579c3 */ /* 0x000eb00000002500 */
[----:B------:R-:W2:Y:S08]  /*0070*/  LDC R8, c[0x0][0x360] ;  /* 0x0000d800ff087b82 */ /* 0x000eb00000000800 */
[----:B------:R-:W1:Y:S01]  /*0080*/  LDC R0, c[0x0][0x398] ;  /* 0x0000e600ff007b82 */ /* 0x000e620000000800 */
[----:B0-----:R-:W-:-:S02]  /*0090*/  IMAD R9, R9, UR4, R2 ;  /* 0x0000000409097c24 */ /* 0x001fc4000f8e0202 */
[----:B--2---:R-:W-:Y:S02]  /*00a0*/  IMAD R8, R8, UR5, R3 ;  /* 0x0000000508087c24 */ /* 0x004fe4000f8e0203 */
[----:B-1----:R-:W-:Y:S02]  /*00b0*/  IMAD R11, R0, UR8, RZ ;  /* 0x00000008000b7c24 */ /* 0x002fe4000f8e02ff */
[----:B------:R-:W-:-:S05]  /*00c0*/  IMAD R6, R9, R0, R8 ;  /* 0x0000000009067224 */ /* 0x000fca00078e0208 */
[----:B------:R-:W-:-:S04]  /*00d0*/  ISETP.GE.AND P0, PT, R6, R11, PT ;  /* 0x0000000b0600720c */ /* 0x000fc80003f06270 */
[----:B------:R-:W-:-:S13]  /*00e0*/  ISETP.LT.OR P0, PT, R6, RZ, P0 ;  /* 0x000000ff0600720c */ /* 0x000fda0000701670 */
[----:B------:R-:W-:Y:S05]  /*00f0*/  @P0 EXIT ;  /* 0x000000000000094d */ /* 0x000fea0003800000 */
[----:B------:R-:W0:Y:S01]  /*0100*/  LDCU UR5, c[0x0][0x390] ;  /* 0x00007200ff0577ac */ /* 0x000e220008000800 */
[----:B------:R-:W-:Y:S01]  /*0110*/  BSSY.RECONVERGENT B0, `(.L_x_0) ;  /* 0x000000b000007945 */ /* 0x000fe20003800200 */
[----:B------:R-:W1:Y:S01]  /*0120*/  LDCU.64 UR6, c[0x0][0x358] ;  /* 0x00006b00ff0677ac */ /* 0x000e620008000a00 */
[----:B0-----:R-:W-:-:S13]  /*0130*/  ISETP.GE.AND P0, PT, R8, UR5, PT ;  /* 0x0000000508007c0c */ /* 0x001fda000bf06270 */
[----:B-1----:R-:W-:Y:S05]  /*0140*/  @P0 BRA `(.L_x_1) ;  /* 0x00000000001c0947 */ /* 0x002fea0003800000 */
[----:B------:R-:W0:Y:S02]  /*0150*/  LDCU.128 UR12, c[0x0][0x380] ;  /* 0x00007000ff0c77ac */ /* 0x000e240008000c00 */
[----:B0-----:R-:W-:-:S05]  /*0160*/  IADD3 R2, P0, PT, R6, UR12, RZ ;  /* 0x0000000c06027c10 */ /* 0x001fca000ff1e0ff */
[----:B------:R-:W-:-:S06]  /*0170*/  IMAD.X R3, RZ, RZ, UR13, P0 ;  /* 0x0000000dff037e24 */ /* 0x000fcc00080e06ff */
[----:B------:R-:W2:Y:S01]  /*0180*/  LDG.E.U8 R3, desc[UR6][R2.64] ;  /* 0x0000000602037981 */ /* 0x000ea2000c1e1100 */
[----:B------:R-:W-:-:S05]  /*0190*/  IADD3 R4, P0, PT, R6, UR14, RZ ;  /* 0x0000000e06047c10 */ /* 0x000fca000ff1e0ff */
[----:B------:R-:W-:-:S05]  /*01a0*/  IMAD.X R5, RZ, RZ, UR15, P0 ;  /* 0x0000000fff057e24 */ /* 0x000fca00080e06ff */
[----:B--2---:R0:W-:Y:S03]  /*01b0*/  STG.E.U8 desc[UR6][R4.64], R3 ;  /* 0x0000000304007986 */ /* 0x0041e6000c101106 */
.L_x_1:
[----:B------:R-:W-:Y:S05]  /*01c0*/  BSYNC.RECONVERGENT B0 ;  /* 0x0000000000007941 */ /* 0x000fea0003800200 */
.L_x_0:
[----:B------:R-:W-:-:S04]  /*01d0*/  ULEA.HI UR4, UR8, UR8, URZ, 0x1 ;  /* 0x0000000808047291 */ /* 0x000fc8000f8f08ff */
[----:B------:R-:W-:-:S06]  /*01e0*/  USHF.R.S32.HI UR4, URZ, 0x1, UR4 ;  /* 0x00000001ff047899 */ /* 0x000fcc0008011404 */
[----:B------:R-:W-:-:S13]  /*01f0*/  ISETP.GE.AND P0, PT, R9, UR4, PT ;  /* 0x0000000409007c0c */ /* 0x000fda000bf06270 */
[----:B------:R-:W-:Y:S05]  /*0200*/  @P0 EXIT ;  /* 0x000000000000094d */ /* 0x000fea0003800000 */
[----:B------:R-:W-:-:S04]  /*0210*/  ULEA.HI UR4, UR5, UR5, URZ, 0x1 ;  /* 0x0000000505047291 */ /* 0x000fc8000f8f08ff */
[----:B------:R-:W-:-:S06]  /*0220*/  USHF.R.S32.HI UR4, URZ, 0x1, UR4 ;  /* 0x00000001ff047899 */ /* 0x000fcc0008011404 */
[----:B------:R-:W-:-:S13]  /*0230*/  ISETP.GE.AND P0, PT, R8, UR4, PT ;  /* 0x0000000408007c0c */ /* 0x000fda000bf06270 */
[----:B------:R-:W-:Y:S05]  /*0240*/  @P0 BRA `(.L_x_2) ;  /* 0x0000000000480947 */ /* 0x000fea0003800000 */
[----:B------:R-:W1:Y:S01]  /*0250*/  LDCU.128 UR8, c[0x0][0x380] ;  /* 0x00007000ff0877ac */ /* 0x000e620008000c00 */
[----:B------:R-:W-:-:S05]  /*0260*/  IMAD.IADD R6, R6, 0x1, R11 ;  /* 0x0000000106067824 */ /* 0x000fca00078e020b */
[----:B-1----:R-:W-:-:S04]  /*0270*/  IADD3 R2, P0, PT, R6, UR8, RZ ;  /* 0x0000000806027c10 */ /* 0x002fc8000ff1e0ff */
[----:B0-----:R-:W-:-:S05]  /*0280*/  LEA.HI.X.SX32 R3, R6, UR9, 0x1, P0 ;  /* 0x0000000906037c11 */ /* 0x001fca00080f0eff */
[----:B------:R-:W2:Y:S01]  /*0290*/  LDG.E.U8 R13, desc[UR6][R2.64] ;  /* 0x00000006020d7981 */ /* 0x000ea2000c1e1100 */
[----:B------:R-:W-:-:S04]  /*02a0*/  IMAD R9, R9, R0, RZ ;  /* 0x0000000009097224 */ /* 0x000fc800078e02ff */
[----:B------:R-:W-:-:S04]  /*02b0*/  IMAD R8, R9, 0x2, R8 ;  /* 0x0000000209087824 */ /* 0x000fc800078e0208 */
[----:B------:R-:W-:-:S05]  /*02c0*/  IMAD.U32 R11, R8, 0x2, R11 ;  /* 0x00000002080b7824 */ /* 0x000fca00078e000b */
[----:B------:R-:W-:-:S04]  /*02d0*/  IADD3 R6, P0, PT, R11, UR10, RZ ;  /* 0x0000000a0b067c10 */ /* 0x000fc8000ff1e0ff */
[----:B------:R-:W-:-:S05]  /*02e0*/  LEA.HI.X.SX32 R7, R11, UR11, 0x1, P0 ;  /* 0x0000000b0b077c11 */ /* 0x000fca00080f0eff */
[----:B--2---:R-:W-:Y:S04]  /*02f0*/  STG.E.U8 desc[UR6][R6.64], R13 ;  /* 0x0000000d06007986 */ /* 0x004fe8000c101106 */
[----:B------:R-:W-:Y:S04]  /*0300*/  STG.E.U8 desc[UR6][R6.64+0x1], R13 ;  /* 0x0000010d06007986 */ /* 0x000fe8000c101106 */
[----:B------:R-:W2:Y:S01]  /*0310*/  LDG.E.U8 R9, desc[UR6][R2.64] ;  /* 0x0000000602097981 */ /* 0x000ea2000c1e1100 */
[----:B------:R-:W-:-:S04]  /*0320*/  IADD3 R4, P0, PT, R6, R0, RZ ;  /* 0x0000000006047210 */ /* 0x000fc80007f1e0ff */
[----:B------:R-:W-:-:S05]  /*0330*/  LEA.HI.X.SX32 R5, R0, R7, 0x1, P0 ;  /* 0x0000000700057211 */ /* 0x000fca00000f0eff */
[----:B--2---:R-:W-:Y:S04]  /*0340*/  STG.E.U8 desc[UR6][R4.64], R9 ;  /* 0x0000000904007986 */ /* 0x004fe8000c101106 */
[----:B------:R-:W-:Y:S01]  /*0350*/  STG.E.U8 desc[UR6][R4.64+0x1], R9 ;  /* 0x0000010904007986 */ /* 0x000fe2000c101106 */
[----:B------:R-:W-:Y:S05]  /*0360*/  EXIT ;  /* 0x000000000000794d */ /* 0x000fea0003800000 */
.L_x_2:
[----:B------:R-:W-:-:S04]  /*0370*/  LEA.HI R2, R0, R0, RZ, 0x1 ;  /* 0x0000000000027211 */ /* 0x000fc800078f08ff */
[----:B0-----:R-:W-:-:S04]  /*0380*/  SHF.R.S32.HI R3, RZ, 0x1, R2 ;  /* 0x00000001ff037819 */ /* 0x001fc80000011402 */
[----:B------:R-:W-:-:S13]  /*0390*/  ISETP.GT.AND P0, PT, R8, R3, PT ;  /* 0x000000030800720c */ /* 0x000fda0003f04270 */
[----:B------:R-:W-:Y:S05]  /*03a0*/  @!P0 EXIT ;  /* 0x000000000000894d */ /* 0x000fea0003800000 */
[----:B------:R-:W-:-:S04]  /*03b0*/  IADD3 R3, PT, PT, -R3, UR4, R0 ;  /* 0x0000000403037c10 */ /* 0x000fc8000fffe100 */
[----:B------:R-:W-:-:S13]  /*03c0*/  ISETP.GE.AND P0, PT, R8, R3, PT ;  /* 0x000000030800720c */ /* 0x000fda0003f06270 */
[----:B------:R-:W-:Y:S05]  /*03d0*/  @P0 EXIT ;  /* 0x000000000000094d */ /* 0x000fea0003800000 */
[----:B------:R-:W0:Y:S01]  /*03e0*/  LDCU.128 UR8, c[0x0][0x380] ;  /* 0x00007000ff0877ac */ /* 0x000e220008000c00 */
[----:B------:R-:W-:-:S05]  /*03f0*/  IMAD.IADD R2, R6, 0x1, R11 ;  /* 0x0000000106027824 */ /* 0x000fca00078e020b */
[----:B0-----:R-:W-:-:S04]  /*0400*/  IADD3 R6, P0, PT, R2, UR8, RZ ;  /* 0x0000000802067c10 */ /* 0x001fc8000ff1e0ff */
[----:B------:R-:W-:-:S05]  /*0410*/  LEA.HI.X.SX32 R7, R2, UR9, 0x1, P0 ;  /* 0x0000000902077c11 */ /* 0x000fca00080f0eff */
[----:B------:R-:W2:Y:S01]  /*0420*/  LDG.E.U8 R13, desc[UR6][R6.64] ;  /* 0x00000006060d7981 */ /* 0x000ea2000c1e1100 */
[----:B------:R-:W-:Y:S01]  /*0430*/  LEA R9, R9, 0x2, 0x2 ;  /* 0x0000000209097811 */ /* 0x000fe200078e10ff */
[----:B------:R-:W-:-:S04]  /*0440*/  IMAD.SHL.U32 R8, R8, 0x2, RZ ;  /* 0x0000000208087824 */ /* 0x000fc800078e00ff */
[----:B------:R-:W-:-:S04]  /*0450*/  IMAD R8, R9, R0, R8 ;  /* 0x0000000009087224 */ /* 0x000fc800078e0208 */
[----:B------:R-:W-:-:S05]  /*0460*/  IMAD.IADD R8, R11, 0x1, R8 ;  /* 0x000000010b087824 */ /* 0x000fca00078e0208 */
        /* <DEDUP_REMOVED lines=10> */
.L_x_3:
[----:B------:R-:W-:-:S00]  /*0510*/  BRA `(.L_x_3) ;  /* 0xfffffffc00fc7947 */ /* 0x000fc0000383ffff */
[----:B------:R-:W-:-:S00]  /*0520*/  NOP ;  /* 0x0000000000007918 */ /* 0x000fc00000000000 */
        /* <DEDUP_REMOVED lines=13> */
.L_x_4:


//--------------------- .nv.shared.reserved.0     --------------------------
	.section	.nv.shared.reserved.0,"aw",@nobits
	.weak		__nv_reservedSMEM_offset_0_alias
	.size		__nv_reservedSMEM_offset_0_alias, 0, 64
	.other		__nv_reservedSMEM_offset_0_alias,@"STO_CUDA_RESERVED_SHARED STV_DEFAULT"
__nv_reservedSMEM_offset_0_alias:
	.zero		0
	.zero		64


//--------------------- .nv.constant0._Z14kernel420To444PhS_iii --------------------------
	.section	.nv.constant0._Z14kernel420To444PhS_iii,"a",@progbits
	.sectionflags	@""
	.align	4
.nv.constant0._Z14kernel420To444PhS_iii:
	.zero		924


//--------------------- SYMBOLS --------------------------

	.type		.nv.reservedSmem.offset0,@object
	.size		.nv.reservedSmem.offset0,0x4
